	.headerflags	@"EF_CUDA_TEXMODE_UNIFIED EF_CUDA_64BIT_ADDRESS EF_CUDA_ACCELERATORS EF_CUDA_SM90 EF_CUDA_VIRTUAL_SM(EF_CUDA_SM90)"
	.elftype	@"ET_EXEC"


//--------------------- .nv.info                  --------------------------
	.section	.nv.info,"",@"SHT_CUDA_INFO"
	.align	4


	//----- nvinfo : EIATTR_REGCOUNT
	.align		4
        /*0000*/ 	.byte	0x04, 0x2f
        /*0002*/ 	.short	(.L_3 - .L_2)
	.align		4
.L_2:
        /*0004*/ 	.word	index@(triton_poi_fused__native_batch_norm_legit_no_training_relu_threshold_backward_4)
        /*0008*/ 	.word	0x00000028


	//----- nvinfo : EIATTR_MIN_STACK_SIZE
	.align		4
.L_3:
        /*000c*/ 	.byte	0x04, 0x12
        /*000e*/ 	.short	(.L_5 - .L_4)
	.align		4
.L_4:
        /*0010*/ 	.word	index@(triton_poi_fused__native_batch_norm_legit_no_training_relu_threshold_backward_4)
        /*0014*/ 	.word	0x00000000


	//----- nvinfo : EIATTR_FRAME_SIZE
	.align		4
.L_5:
        /*0018*/ 	.byte	0x04, 0x11
        /*001a*/ 	.short	(.L_7 - .L_6)
	.align		4
.L_6:
        /*001c*/ 	.word	index@(triton_poi_fused__native_batch_norm_legit_no_training_relu_threshold_backward_4)
        /*0020*/ 	.word	0x00000000


	//----- nvinfo : EIATTR_MIN_STACK_SIZE
	.align		4
.L_7:
        /*0024*/ 	.byte	0x04, 0x12
        /*0026*/ 	.short	(.L_9 - .L_8)
	.align		4
.L_8:
        /*0028*/ 	.word	index@(triton_poi_fused__native_batch_norm_legit_no_training_relu_threshold_backward_4)
        /*002c*/ 	.word	0x00000000
.L_9:


//--------------------- .nv.info.triton_poi_fused__native_batch_norm_legit_no_training_relu_threshold_backward_4 --------------------------
	.section	.nv.info.triton_poi_fused__native_batch_norm_legit_no_training_relu_threshold_backward_4,"",@"SHT_CUDA_INFO"
	.sectionflags	@""
	.align	4


	//----- nvinfo : EIATTR_CUDA_API_VERSION
	.align		4
        /*0000*/ 	.byte	0x04, 0x37
        /*0002*/ 	.short	(.L_11 - .L_10)
.L_10:
        /*0004*/ 	.word	0x0000007c


	//----- nvinfo : EIATTR_KPARAM_INFO
	.align		4
.L_11:
        /*0008*/ 	.byte	0x04, 0x17
        /*000a*/ 	.short	(.L_13 - .L_12)
.L_12:
        /*000c*/ 	.word	0x00000000
        /*0010*/ 	.short	0x0008
        /*0012*/ 	.short	0x003c
        /*0014*/ 	.byte	0x00, 0xf0, 0x11, 0x00


	//----- nvinfo : EIATTR_KPARAM_INFO
	.align		4
.L_13:
        /*0018*/ 	.byte	0x04, 0x17
        /*001a*/ 	.short	(.L_15 - .L_14)
.L_14:
        /*001c*/ 	.word	0x00000000
        /*0020*/ 	.short	0x0007
        /*0022*/ 	.short	0x0038
        /*0024*/ 	.byte	0x00, 0xf0, 0x11, 0x00


	//----- nvinfo : EIATTR_KPARAM_INFO
	.align		4
.L_15:
        /*0028*/ 	.byte	0x04, 0x17
        /*002a*/ 	.short	(.L_17 - .L_16)
.L_16:
        /*002c*/ 	.word	0x00000000
        /*0030*/ 	.short	0x0006
        /*0032*/ 	.short	0x0030
        /*0034*/ 	.byte	0x00, 0xf4, 0x21, 0x00


	//----- nvinfo : EIATTR_KPARAM_INFO
	.align		4
.L_17:
        /*0038*/ 	.byte	0x04, 0x17
        /*003a*/ 	.short	(.L_19 - .L_18)
.L_18:
        /*003c*/ 	.word	0x00000000
        /*0040*/ 	.short	0x0005
        /*0042*/ 	.short	0x0028
        /*0044*/ 	.byte	0x00, 0xf4, 0x21, 0x00


	//----- nvinfo : EIATTR_KPARAM_INFO
	.align		4
.L_19:
        /*0048*/ 	.byte	0x04, 0x17
        /*004a*/ 	.short	(.L_21 - .L_20)
.L_20:
        /*004c*/ 	.word	0x00000000
        /*0050*/ 	.short	0x0004
        /*0052*/ 	.short	0x0020
        /*0054*/ 	.byte	0x00, 0xf4, 0x21, 0x00


	//----- nvinfo : EIATTR_KPARAM_INFO
	.align		4
.L_21:
        /*0058*/ 	.byte	0x04, 0x17
        /*005a*/ 	.short	(.L_23 - .L_22)
.L_22:
        /*005c*/ 	.word	0x00000000
        /*0060*/ 	.short	0x0003
        /*0062*/ 	.short	0x0018
        /*0064*/ 	.byte	0x00, 0xf4, 0x21, 0x00


	//----- nvinfo : EIATTR_KPARAM_INFO
	.align		4
.L_23:
        /*0068*/ 	.byte	0x04, 0x17
        /*006a*/ 	.short	(.L_25 - .L_24)
.L_24:
        /*006c*/ 	.word	0x00000000
        /*0070*/ 	.short	0x0002
        /*0072*/ 	.short	0x0010
        /*0074*/ 	.byte	0x00, 0xf4, 0x21, 0x00


	//----- nvinfo : EIATTR_KPARAM_INFO
	.align		4
.L_25:
        /*0078*/ 	.byte	0x04, 0x17
        /*007a*/ 	.short	(.L_27 - .L_26)
.L_26:
        /*007c*/ 	.word	0x00000000
        /*0080*/ 	.short	0x0001
        /*0082*/ 	.short	0x0008
        /*0084*/ 	.byte	0x00, 0xf4, 0x21, 0x00


	//----- nvinfo : EIATTR_KPARAM_INFO
	.align		4
.L_27:
        /*0088*/ 	.byte	0x04, 0x17
        /*008a*/ 	.short	(.L_29 - .L_28)
.L_28:
        /*008c*/ 	.word	0x00000000
        /*0090*/ 	.short	0x0000
        /*0092*/ 	.short	0x0000
        /*0094*/ 	.byte	0x00, 0xf4, 0x21, 0x00


	//----- nvinfo : EIATTR_SPARSE_MMA_MASK
	.align		4
.L_29:
        /*0098*/ 	.byte	0x03, 0x50
        /*009a*/ 	.short	0x0000


	//----- nvinfo : EIATTR_MAXREG_COUNT
	.align		4
        /*009c*/ 	.byte	0x03, 0x1b
        /*009e*/ 	.short	0x00ff


	//----- nvinfo : EIATTR_EXIT_INSTR_OFFSETS
	.align		4
        /*00a0*/ 	.byte	0x04, 0x1c
        /*00a2*/ 	.short	(.L_31 - .L_30)


	//   ....[0]....
.L_30:
        /*00a4*/ 	.word	0x00001460


	//   ....[1]....
        /*00a8*/ 	.word	0x00001480


	//----- nvinfo : EIATTR_REQNTID
	.align		4
.L_31:
        /*00ac*/ 	.byte	0x04, 0x10
        /*00ae*/ 	.short	(.L_33 - .L_32)
.L_32:
        /*00b0*/ 	.word	0x00000080
        /*00b4*/ 	.word	0x00000001
        /*00b8*/ 	.word	0x00000001


	//----- nvinfo : EIATTR_CBANK_PARAM_SIZE
	.align		4
.L_33:
        /*00bc*/ 	.byte	0x03, 0x19
        /*00be*/ 	.short	0x0040


	//----- nvinfo : EIATTR_PARAM_CBANK
	.align		4
        /*00c0*/ 	.byte	0x04, 0x0a
        /*00c2*/ 	.short	(.L_35 - .L_34)
	.align		4
.L_34:
        /*00c4*/ 	.word	index@(.nv.constant0.triton_poi_fused__native_batch_norm_legit_no_training_relu_threshold_backward_4)
        /*00c8*/ 	.short	0x0210
        /*00ca*/ 	.short	0x0040


	//----- nvinfo : EIATTR_SW_WAR
	.align		4
.L_35:
        /*00cc*/ 	.byte	0x04, 0x36
        /*00ce*/ 	.short	(.L_37 - .L_36)
.L_36:
        /*00d0*/ 	.word	0x00000008
.L_37:


//--------------------- .nv.callgraph             --------------------------
	.section	.nv.callgraph,"",@"SHT_CUDA_CALLGRAPH"
	.align	4
	.sectionentsize	8
	.align		4
        /*0000*/ 	.word	0x00000000
	.align		4
        /*0004*/ 	.word	0xffffffff
	.align		4
        /*0008*/ 	.word	0x00000000
	.align		4
        /*000c*/ 	.word	0xfffffffe
	.align		4
        /*0010*/ 	.word	0x00000000
	.align		4
        /*0014*/ 	.word	0xfffffffd
	.align		4
        /*0018*/ 	.word	0x00000000
	.align		4
        /*001c*/ 	.word	0xfffffffc


//--------------------- .nv.constant4             --------------------------
	.section	.nv.constant4,"a",@progbits
	.align	8
	.align		8
.nv.constant4:
        /*0000*/ 	.dword	_$_str
	.align		8
        /*0008*/ 	.dword	_$_str_$_2


//--------------------- .text.triton_poi_fused__native_batch_norm_legit_no_training_relu_threshold_backward_4 --------------------------
	.section	.text.triton_poi_fused__native_batch_norm_legit_no_training_relu_threshold_backward_4,"ax",@progbits
	.sectionflags	@"SHF_BARRIERS=1"
	.align	128
        .global         triton_poi_fused__native_batch_norm_legit_no_training_relu_threshold_backward_4
        .type           triton_poi_fused__native_batch_norm_legit_no_training_relu_threshold_backward_4,@function
        .size           triton_poi_fused__native_batch_norm_legit_no_training_relu_threshold_backward_4,(.L_x_1 - triton_poi_fused__native_batch_norm_legit_no_training_relu_threshold_backward_4)
        .other          triton_poi_fused__native_batch_norm_legit_no_training_relu_threshold_backward_4,@"STO_CUDA_ENTRY STV_DEFAULT"
triton_poi_fused__native_batch_norm_legit_no_training_relu_threshold_backward_4:
.text.triton_poi_fused__native_batch_norm_legit_no_training_relu_threshold_backward_4:
[----:B------:R-:W0:Y:S01]  /*0000*/  LDC R1, c[0x0][0x28] ;  /* 0x00000a00ff017b82 */ /* 0x000e220000000800 */
[----:B------:R-:W1:Y:S07]  /*0010*/  S2R R13, SR_CTAID.Y ;  /* 0x00000000000d7919 */ /* 0x000e6e0000002600 */
[----:B------:R-:W2:Y:S01]  /*0020*/  LDC.64 R20, c[0x0][0x218] ;  /* 0x00008600ff147b82 */ /* 0x000ea20000000a00 */
[----:B------:R-:W-:Y:S01]  /*0030*/  ULDC.64 UR6, c[0x0][0x208] ;  /* 0x0000820000067ab9 */ /* 0x000fe20000000a00 */
[----:B------:R-:W3:Y:S01]  /*0040*/  S2R R3, SR_TID.X ;  /* 0x0000000000037919 */ /* 0x000ee20000002100 */
[----:B------:R-:W4:Y:S05]  /*0050*/  S2R R24, SR_CTAID.X ;  /* 0x0000000000187919 */ /* 0x000f2a0000002500 */
[----:B------:R-:W5:Y:S08]  /*0060*/  LDC.64 R30, c[0x0][0x210] ;  /* 0x00008400ff1e7b82 */ /* 0x000f700000000a00 */
[----:B------:R-:W5:Y:S08]  /*0070*/  LDC.64 R28, c[0x0][0x220] ;  /* 0x00008800ff1c7b82 */ /* 0x000f700000000a00 */
[----:B------:R-:W5:Y:S01]  /*0080*/  LDC.64 R34, c[0x0][0x228] ;  /* 0x00008a00ff227b82 */ /* 0x000f620000000a00 */
[----:B-1----:R-:W-:-:S07]  /*0090*/  IMAD.SHL.U32 R25, R13, 0x20, RZ ;  /* 0x000000200d197824 */ /* 0x002fce00078e00ff */
[----:B------:R-:W1:Y:S01]  /*00a0*/  LDC.64 R32, c[0x0][0x230] ;  /* 0x00008c00ff207b82 */ /* 0x000e620000000a00 */
[----:B---3--:R-:W-:Y:S01]  /*00b0*/  IMAD.SHL.U32 R16, R3, 0x8, RZ ;  /* 0x0000000803107824 */ /* 0x008fe200078e00ff */
[----:B------:R-:W-:Y:S01]  /*00c0*/  SHF.R.U32.HI R2, RZ, 0x2, R3 ;  /* 0x00000002ff027819 */ /* 0x000fe20000011603 */
[----:B----4-:R-:W-:-:S03]  /*00d0*/  IMAD.SHL.U32 R24, R24, 0x20, RZ ;  /* 0x0000002018187824 */ /* 0x010fc600078e00ff */
[----:B------:R-:W-:Y:S02]  /*00e0*/  LOP3.LUT R16, R25, 0x18, R16, 0xf8, !PT ;  /* 0x0000001819107812 */ /* 0x000fe400078ef810 */
[----:B------:R-:W-:Y:S02]  /*00f0*/  SGXT.U32 R2, R2, 0x5 ;  /* 0x000000050202781a */ /* 0x000fe40000000000 */
[----:B------:R-:W-:Y:S02]  /*0100*/  SHF.R.S32.HI R5, RZ, 0x1f, R16 ;  /* 0x0000001fff057819 */ /* 0x000fe40000011410 */
[----:B------:R-:W-:Y:S02]  /*0110*/  SHF.R.S32.HI R13, RZ, 0x1a, R13 ;  /* 0x0000001aff0d7819 */ /* 0x000fe4000001140d */
[----:B------:R-:W-:Y:S02]  /*0120*/  LEA.HI R5, R5, R16, RZ, 0x8 ;  /* 0x0000001005057211 */ /* 0x000fe400078f40ff */
[----:B------:R-:W-:-:S02]  /*0130*/  LOP3.LUT R0, R24, R2, RZ, 0xfc, !PT ;  /* 0x0000000218007212 */ /* 0x000fc400078efcff */
[----:B------:R-:W-:Y:S02]  /*0140*/  LOP3.LUT R27, R5, 0xffffff00, RZ, 0xc0, !PT ;  /* 0xffffff00051b7812 */ /* 0x000fe400078ec0ff */
[----:B------:R-:W-:Y:S02]  /*0150*/  SHF.R.S32.HI R7, RZ, 0x8, R5 ;  /* 0x00000008ff077819 */ /* 0x000fe40000011405 */
[----:B------:R-:W-:Y:S02]  /*0160*/  CS2R R4, SRZ ;  /* 0x0000000000047805 */ /* 0x000fe4000001ff00 */
[----:B------:R-:W-:Y:S01]  /*0170*/  SGXT R13, R13, 0x1 ;  /* 0x000000010d0d781a */ /* 0x000fe20000000200 */
[C---:B------:R-:W-:Y:S01]  /*0180*/  IMAD.IADD R27, R16.reuse, 0x1, -R27 ;  /* 0x00000001101b7824 */ /* 0x040fe200078e0a1b */
[----:B------:R-:W-:Y:S01]  /*0190*/  LOP3.LUT R16, R16, 0x4, RZ, 0xfc, !PT ;  /* 0x0000000410107812 */ /* 0x000fe200078efcff */
[----:B------:R-:W-:Y:S01]  /*01a0*/  IMAD R7, R7, 0x7e9, R0 ;  /* 0x000007e907077824 */ /* 0x000fe200078e0200 */
[----:B------:R-:W-:Y:S01]  /*01b0*/  ISETP.GE.AND P0, PT, R0, 0x7e9, PT ;  /* 0x000007e90000780c */ /* 0x000fe20003f06270 */
[----:B--2---:R-:W-:Y:S01]  /*01c0*/  IMAD.WIDE R8, R27, 0x4, R20 ;  /* 0x000000041b087825 */ /* 0x004fe200078e0214 */
[----:B------:R-:W-:-:S03]  /*01d0*/  LEA.HI R13, R13, R16, RZ, 0x8 ;  /* 0x000000100d0d7211 */ /* 0x000fc600078f40ff */
[----:B------:R-:W-:Y:S01]  /*01e0*/  IMAD.SHL.U32 R12, R7, 0x100, RZ ;  /* 0x00000100070c7824 */ /* 0x000fe200078e00ff */
[----:B------:R-:W-:Y:S02]  /*01f0*/  LOP3.LUT R13, R13, 0xffffff00, RZ, 0xc0, !PT ;  /* 0xffffff000d0d7812 */ /* 0x000fe400078ec0ff */
[----:B------:R-:W-:Y:S01]  /*0200*/  CS2R R6, SRZ ;  /* 0x0000000000067805 */ /* 0x000fe2000001ff00 */
[----:B------:R-:W2:Y:S01]  /*0210*/  LDG.E.EL.128 R8, desc[UR6][R8.64] ;  /* 0x0000000608087981 */ /* 0x000ea2000c2e1d00 */
[----:B------:R-:W-:Y:S02]  /*0220*/  IMAD.IADD R0, R27, 0x1, R12 ;  /* 0x000000011b007824 */ /* 0x000fe400078e020c */
[----:B------:R-:W-:Y:S02]  /*0230*/  IMAD.IADD R26, R16, 0x1, -R13 ;  /* 0x00000001101a7824 */ /* 0x000fe400078e0a0d */
[----:B-----5:R-:W-:-:S04]  /*0240*/  IMAD.WIDE R14, R0, 0x4, R30 ;  /* 0x00000004000e7825 */ /* 0x020fc800078e021e */
[----:B0-----:R-:W-:Y:S01]  /*0250*/  IMAD.WIDE R16, R27, 0x4, R28 ;  /* 0x000000041b107825 */ /* 0x001fe200078e021c */
[----:B------:R0:W2:Y:S05]  /*0260*/  @!P0 LDG.E.EL.128 R4, desc[UR6][R14.64] ;  /* 0x000000060e048981 */ /* 0x0000aa000c2e1d00 */
[----:B------:R-:W3:Y:S01]  /*0270*/  LDG.E.EL.128 R16, desc[UR6][R16.64] ;  /* 0x0000000610107981 */ /* 0x000ee2000c2e1d00 */
[C---:B------:R-:W-:Y:S02]  /*0280*/  IMAD.IADD R13, R26.reuse, 0x1, R12 ;  /* 0x000000011a0d7824 */ /* 0x040fe400078e020c */
[----:B------:R-:W-:Y:S01]  /*0290*/  IMAD.WIDE R20, R26, 0x4, R20 ;  /* 0x000000041a147825 */ /* 0x000fe200078e0214 */
[----:B0-----:R-:W-:-:S03]  /*02a0*/  CS2R R14, SRZ ;  /* 0x00000000000e7805 */ /* 0x001fc6000001ff00 */
[----:B------:R-:W-:Y:S01]  /*02b0*/  IMAD.WIDE R30, R13, 0x4, R30 ;  /* 0x000000040d1e7825 */ /* 0x000fe200078e021e */
[----:B------:R-:W-:Y:S01]  /*02c0*/  CS2R R12, SRZ ;  /* 0x00000000000c7805 */ /* 0x000fe2000001ff00 */
[----:B------:R-:W4:Y:S05]  /*02d0*/  LDG.E.EL.128 R20, desc[UR6][R20.64] ;  /* 0x0000000614147981 */ /* 0x000f2a000c2e1d00 */
[----:B------:R-:W4:Y:S01]  /*02e0*/  @!P0 LDG.E.EL.128 R12, desc[UR6][R30.64] ;  /* 0x000000061e0c8981 */ /* 0x000f22000c2e1d00 */
[----:B-1----:R-:W-:-:S04]  /*02f0*/  IMAD.WIDE R36, R27, 0x4, R32 ;  /* 0x000000041b247825 */ /* 0x002fc800078e0220 */
[----:B--2---:R-:W-:Y:S01]  /*0300*/  FADD R5, -R9, R5 ;  /* 0x0000000509057221 */ /* 0x004fe20000000100 */
[----:B---3--:R-:W-:-:S06]  /*0310*/  FADD R9, R16, 9.9999997473787516356e-06 ;  /* 0x3727c5ac10097421 */ /* 0x008fcc0000000000 */
[----:B------:R-:W0:Y:S01]  /*0320*/  MUFU.SQRT R9, R9 ;  /* 0x0000000900097308 */ /* 0x000e220000002000 */
[----:B------:R-:W-:Y:S01]  /*0330*/  FADD R19, R19, 9.9999997473787516356e-06 ;  /* 0x3727c5ac13137421 */ /* 0x000fe20000000000 */
[----:B------:R-:W-:Y:S01]  /*0340*/  FADD R6, -R10, R6 ;  /* 0x000000060a067221 */ /* 0x000fe20000000100 */
[----:B------:R-:W-:Y:S01]  /*0350*/  FADD R10, R17, 9.9999997473787516356e-06 ;  /* 0x3727c5ac110a7421 */ /* 0x000fe20000000000 */
[----:B------:R-:W-:Y:S01]  /*0360*/  FADD R4, -R8, R4 ;  /* 0x0000000408047221 */ /* 0x000fe20000000100 */
[----:B------:R-:W-:-:S03]  /*0370*/  FADD R18, R18, 9.9999997473787516356e-06 ;  /* 0x3727c5ac12127421 */ /* 0x000fc60000000000 */
[----:B------:R-:W1:Y:S01]  /*0380*/  MUFU.SQRT R8, R19 ;  /* 0x0000001300087308 */ /* 0x000e620000002000 */
[----:B------:R-:W-:Y:S01]  /*0390*/  FADD R7, -R11, R7 ;  /* 0x000000070b077221 */ /* 0x000fe20000000100 */
[----:B0-----:R-:W-:-:S06]  /*03a0*/  FSETP.GT.AND P6, PT, R9, 8.50705917302346158658e+37, PT ;  /* 0x7e8000000900780b */ /* 0x001fcc0003fc4000 */
[----:B------:R-:W0:Y:S01]  /*03b0*/  MUFU.SQRT R10, R10 ;  /* 0x0000000a000a7308 */ /* 0x000e220000002000 */
[----:B------:R-:W-:Y:S01]  /*03c0*/  FSETP.GEU.AND P1, PT, R9, 1.175494350822287508e-38, PT ;  /* 0x008000000900780b */ /* 0x000fe20003f2e000 */
[----:B------:R-:W-:-:S06]  /*03d0*/  IMAD.MOV.U32 R16, RZ, RZ, 0x3e800000 ;  /* 0x3e800000ff107424 */ /* 0x000fcc00078e00ff */
[----:B------:R-:W2:Y:S01]  /*03e0*/  MUFU.SQRT R11, R18 ;  /* 0x00000012000b7308 */ /* 0x000ea20000002000 */
[----:B----4-:R-:W-:Y:S01]  /*03f0*/  FADD R23, -R23, R15 ;  /* 0x0000000f17177221 */ /* 0x010fe20000000100 */
[----:B------:R-:W-:Y:S01]  /*0400*/  FSEL R15, R16, 1, P6 ;  /* 0x3f800000100f7808 */ /* 0x000fe20003000000 */
[----:B------:R-:W-:Y:S01]  /*0410*/  @P6 FMUL R9, R9, 0.25 ;  /* 0x3e80000009096820 */ /* 0x000fe20000400000 */
[----:B-1----:R-:W-:-:S03]  /*0420*/  FSETP.GT.AND P6, PT, R8, 8.50705917302346158658e+37, PT ;  /* 0x7e8000000800780b */ /* 0x002fc60003fc4000 */
[----:B------:R-:W-:Y:S01]  /*0430*/  @!P1 FMUL R15, R15, 16777216 ;  /* 0x4b8000000f0f9820 */ /* 0x000fe20000400000 */
[----:B------:R-:W-:Y:S01]  /*0440*/  @!P1 FMUL R9, R9, 16777216 ;  /* 0x4b80000009099820 */ /* 0x000fe20000400000 */
[----:B0-----:R-:W-:Y:S02]  /*0450*/  FSETP.GT.AND P2, PT, R10, 8.50705917302346158658e+37, PT ;  /* 0x7e8000000a00780b */ /* 0x001fe40003f44000 */
[----:B------:R-:W-:Y:S02]  /*0460*/  FSETP.GEU.AND P1, PT, R8, 1.175494350822287508e-38, PT ;  /* 0x008000000800780b */ /* 0x000fe40003f2e000 */
[C---:B--2---:R-:W-:Y:S02]  /*0470*/  FSETP.GT.AND P4, PT, R11.reuse, 8.50705917302346158658e+37, PT ;  /* 0x7e8000000b00780b */ /* 0x044fe40003f84000 */
[----:B------:R-:W-:Y:S02]  /*0480*/  FSETP.GEU.AND P3, PT, R10, 1.175494350822287508e-38, PT ;  /* 0x008000000a00780b */ /* 0x000fe40003f6e000 */
[----:B------:R-:W-:Y:S01]  /*0490*/  FSETP.GEU.AND P5, PT, R11, 1.175494350822287508e-38, PT ;  /* 0x008000000b00780b */ /* 0x000fe20003fae000 */
[----:B------:R-:W-:-:S04]  /*04a0*/  @P6 FMUL R8, R8, 0.25 ;  /* 0x3e80000008086820 */ /* 0x000fc80000400000 */
[----:B------:R-:W-:Y:S02]  /*04b0*/  @P2 FMUL R10, R10, 0.25 ;  /* 0x3e8000000a0a2820 */ /* 0x000fe40000400000 */
[----:B------:R-:W-:Y:S02]  /*04c0*/  @!P1 FMUL R8, R8, 16777216 ;  /* 0x4b80000008089820 */ /* 0x000fe40000400000 */
[----:B------:R-:W-:Y:S02]  /*04d0*/  @P4 FMUL R11, R11, 0.25 ;  /* 0x3e8000000b0b4820 */ /* 0x000fe40000400000 */
[----:B------:R-:W-:Y:S02]  /*04e0*/  @!P3 FMUL R10, R10, 16777216 ;  /* 0x4b8000000a0ab820 */ /* 0x000fe40000400000 */
[----:B------:R-:W0:Y:S01]  /*04f0*/  MUFU.RCP R8, R8 ;  /* 0x0000000800087308 */ /* 0x000e220000001000 */
[----:B------:R-:W-:Y:S01]  /*0500*/  @!P5 FMUL R11, R11, 16777216 ;  /* 0x4b8000000b0bd820 */ /* 0x000fe20000400000 */
[----:B------:R-:W-:Y:S01]  /*0510*/  FADD R21, -R21, R13 ;  /* 0x0000000d15157221 */ /* 0x000fe20000000100 */
[----:B------:R-:W-:-:S05]  /*0520*/  FSEL R13, R16, 1, P6 ;  /* 0x3f800000100d7808 */ /* 0x000fca0003000000 */
[----:B------:R1:W2:Y:S01]  /*0530*/  MUFU.RCP R18, R9 ;  /* 0x0000000900127308 */ /* 0x0002a20000001000 */
[----:B------:R-:W-:-:S07]  /*0540*/  FADD R20, -R20, R12 ;  /* 0x0000000c14147221 */ /* 0x000fce0000000100 */
[----:B------:R-:W3:Y:S01]  /*0550*/  MUFU.RCP R10, R10 ;  /* 0x0000000a000a7308 */ /* 0x000ee20000001000 */
[----:B-1----:R-:W-:Y:S01]  /*0560*/  FSEL R9, R16, 1, P2 ;  /* 0x3f80000010097808 */ /* 0x002fe20001000000 */
[----:B------:R-:W-:-:S06]  /*0570*/  @!P1 FMUL R13, R13, 16777216 ;  /* 0x4b8000000d0d9820 */ /* 0x000fcc0000400000 */
[----:B------:R-:W1:Y:S01]  /*0580*/  MUFU.RCP R11, R11 ;  /* 0x0000000b000b7308 */ /* 0x000e620000001000 */
[----:B------:R-:W-:Y:S01]  /*0590*/  FSEL R12, R16, 1, P4 ;  /* 0x3f800000100c7808 */ /* 0x000fe20002000000 */
[----:B------:R-:W-:Y:S01]  /*05a0*/  @!P3 FMUL R9, R9, 16777216 ;  /* 0x4b8000000909b820 */ /* 0x000fe20000400000 */
[----:B0-----:R-:W-:Y:S01]  /*05b0*/  FMUL R8, R8, R13 ;  /* 0x0000000d08087220 */ /* 0x001fe20000400000 */
[----:B--2---:R-:W-:Y:S02]  /*05c0*/  FMUL R17, R18, R15 ;  /* 0x0000000f12117220 */ /* 0x004fe40000400000 */
[----:B------:R-:W-:Y:S01]  /*05d0*/  @!P5 FMUL R12, R12, 16777216 ;  /* 0x4b8000000c0cd820 */ /* 0x000fe20000400000 */
[----:B---3--:R-:W-:Y:S01]  /*05e0*/  FMUL R10, R10, R9 ;  /* 0x000000090a0a7220 */ /* 0x008fe20000400000 */
[----:B------:R-:W-:Y:S01]  /*05f0*/  FMUL R18, R8, R7 ;  /* 0x0000000708127220 */ /* 0x000fe20000400000 */
[----:B------:R-:W-:-:S04]  /*0600*/  IMAD.WIDE R8, R27, 0x4, R34 ;  /* 0x000000041b087825 */ /* 0x000fc800078e0222 */
[----:B------:R-:W-:Y:S01]  /*0610*/  FADD R22, -R22, R14 ;  /* 0x0000000e16167221 */ /* 0x000fe20000000100 */
[----:B-1----:R-:W-:Y:S01]  /*0620*/  FMUL R11, R11, R12 ;  /* 0x0000000c0b0b7220 */ /* 0x002fe20000400000 */
[----:B------:R-:W-:Y:S01]  /*0630*/  FMUL R19, R10, R5 ;  /* 0x000000050a137220 */ /* 0x000fe20000400000 */
[----:B------:R-:W2:Y:S02]  /*0640*/  LDG.E.EL.128 R12, desc[UR6][R36.64] ;  /* 0x00000006240c7981 */ /* 0x000ea4000c2e1d00 */
[----:B------:R-:W-:Y:S02]  /*0650*/  FMUL R30, R11, R6 ;  /* 0x000000060b1e7220 */ /* 0x000fe40000400000 */
[----:B------:R-:W2:Y:S01]  /*0660*/  LDG.E.EL.128 R8, desc[UR6][R8.64] ;  /* 0x0000000608087981 */ /* 0x000ea2000c2e1d00 */
[----:B------:R-:W-:Y:S01]  /*0670*/  FMUL R17, R17, R4 ;  /* 0x0000000411117220 */ /* 0x000fe20000400000 */
[----:B------:R-:W-:-:S06]  /*0680*/  IMAD.WIDE R4, R26, 0x4, R28 ;  /* 0x000000041a047825 */ /* 0x000fcc00078e021c */
[----:B------:R-:W3:Y:S01]  /*0690*/  LDG.E.EL.128 R4, desc[UR6][R4.64] ;  /* 0x0000000604047981 */ /* 0x000ee2000c2e1d00 */
[----:B------:R-:W-:-:S04]  /*06a0*/  IMAD.WIDE R28, R26, 0x4, R34 ;  /* 0x000000041a1c7825 */ /* 0x000fc800078e0222 */
[----:B------:R-:W-:Y:S01]  /*06b0*/  IMAD.WIDE R26, R26, 0x4, R32 ;  /* 0x000000041a1a7825 */ /* 0x000fe200078e0220 */
[----:B------:R-:W0:Y:S03]  /*06c0*/  S2UR UR5, SR_CgaCtaId ;  /* 0x00000000000579c3 */ /* 0x000e260000008800 */
[----:B------:R-:W-:Y:S01]  /*06d0*/  IMAD.SHL.U32 R31, R3, 0x100, RZ ;  /* 0x00000100031f7824 */ /* 0x000fe200078e00ff */
[----:B------:R-:W-:-:S04]  /*06e0*/  UMOV UR4, 0x400 ;  /* 0x0000040000047882 */ /* 0x000fc80000000000 */
[----:B------:R-:W-:-:S04]  /*06f0*/  LOP3.LUT R31, R31, 0x300, RZ, 0xc0, !PT ;  /* 0x000003001f1f7812 */ /* 0x000fc800078ec0ff */
[----:B------:R-:W-:Y:S01]  /*0700*/  LOP3.LUT R2, R31, R2, RZ, 0xfc, !PT ;  /* 0x000000021f027212 */ /* 0x000fe200078efcff */
[----:B0-----:R-:W-:-:S06]  /*0710*/  UPRMT UR4, UR5, 0x654, UR4 ;  /* 0x0000065405047896 */ /* 0x001fcc0008000004 */
[----:B------:R-:W-:-:S05]  /*0720*/  LEA.HI R33, R31, UR4, RZ, 0x1d ;  /* 0x000000041f217c11 */ /* 0x000fca000f8fe8ff */
[----:B------:R-:W-:Y:S02]  /*0730*/  IMAD R33, R2, 0x4, R33 ;  /* 0x0000000402217824 */ /* 0x000fe400078e0221 */
[----:B--2---:R-:W-:Y:S01]  /*0740*/  FFMA R18, R11, R18, R15 ;  /* 0x000000120b127223 */ /* 0x004fe2000000000f */
[----:B------:R-:W-:Y:S01]  /*0750*/  FFMA R30, R10, R30, R14 ;  /* 0x0000001e0a1e7223 */ /* 0x000fe2000000000e */
[----:B------:R-:W-:Y:S01]  /*0760*/  FFMA R19, R9, R19, R13 ;  /* 0x0000001309137223 */ /* 0x000fe2000000000d */
[----:B------:R-:W-:Y:S02]  /*0770*/  FFMA R17, R8, R17, R12 ;  /* 0x0000001108117223 */ /* 0x000fe4000000000c */
[----:B------:R-:W2:Y:S04]  /*0780*/  LDG.E.EL.128 R8, desc[UR6][R28.64] ;  /* 0x000000061c087981 */ /* 0x000ea8000c2e1d00 */
[----:B------:R0:W2:Y:S01]  /*0790*/  LDG.E.EL.128 R12, desc[UR6][R26.64] ;  /* 0x000000061a0c7981 */ /* 0x0000a2000c2e1d00 */
[----:B---3--:R-:W-:Y:S01]  /*07a0*/  FADD R4, R4, 9.9999997473787516356e-06 ;  /* 0x3727c5ac04047421 */ /* 0x008fe20000000000 */
[----:B------:R-:W-:-:S04]  /*07b0*/  FSETP.GEU.AND P1, PT, R17, RZ, PT ;  /* 0x000000ff1100720b */ /* 0x000fc80003f2e000 */
[----:B------:R-:W-:Y:S01]  /*07c0*/  FSEL R32, R17, RZ, P1 ;  /* 0x000000ff11207208 */ /* 0x000fe20000800000 */
[----:B0-----:R-:W0:Y:S01]  /*07d0*/  MUFU.SQRT R26, R4 ;  /* 0x00000004001a7308 */ /* 0x001e220000002000 */
[----:B------:R-:W-:-:S04]  /*07e0*/  FSETP.GEU.AND P1, PT, R19, RZ, PT ;  /* 0x000000ff1300720b */ /* 0x000fc80003f2e000 */
[----:B------:R-:W-:Y:S02]  /*07f0*/  FSEL R19, R19, RZ, P1 ;  /* 0x000000ff13137208 */ /* 0x000fe40000800000 */
[C---:B------:R-:W-:Y:S02]  /*0800*/  FSETP.GEU.AND P1, PT, R30.reuse, RZ, PT ;  /* 0x000000ff1e00720b */ /* 0x040fe40003f2e000 */
[----:B------:R-:W-:Y:S02]  /*0810*/  LOP3.LUT R17, R31, 0x20, RZ, 0xfc, !PT ;  /* 0x000000201f117812 */ /* 0x000fe400078efcff */
[----:B------:R-:W-:Y:S02]  /*0820*/  FSEL R30, R30, RZ, P1 ;  /* 0x000000ff1e1e7208 */ /* 0x000fe40000800000 */
[----:B------:R-:W-:Y:S02]  /*0830*/  LEA.HI R17, R17, UR4, RZ, 0x1d ;  /* 0x0000000411117c11 */ /* 0x000fe4000f8fe8ff */
[----:B0-----:R-:W-:-:S02]  /*0840*/  FSETP.GT.AND P1, PT, R26, 8.50705917302346158658e+37, PT ;  /* 0x7e8000001a00780b */ /* 0x001fc40003f24000 */
[----:B------:R-:W-:Y:S01]  /*0850*/  FSETP.GEU.AND P3, PT, R26, 1.175494350822287508e-38, PT ;  /* 0x008000001a00780b */ /* 0x000fe20003f6e000 */
[----:B------:R-:W-:Y:S01]  /*0860*/  IMAD R28, R2, 0x4, R17 ;  /* 0x00000004021c7824 */ /* 0x000fe200078e0211 */
[----:B------:R-:W-:-:S04]  /*0870*/  LOP3.LUT R17, R31, 0x40, RZ, 0xfc, !PT ;  /* 0x000000401f117812 */ /* 0x000fc800078efcff */
[----:B------:R-:W-:-:S05]  /*0880*/  LEA.HI R17, R17, UR4, RZ, 0x1d ;  /* 0x0000000411117c11 */ /* 0x000fca000f8fe8ff */
[----:B------:R-:W-:Y:S01]  /*0890*/  @P1 FMUL R26, R26, 0.25 ;  /* 0x3e8000001a1a1820 */ /* 0x000fe20000400000 */
[----:B------:R-:W-:Y:S02]  /*08a0*/  IMAD R27, R2, 0x4, R17 ;  /* 0x00000004021b7824 */ /* 0x000fe400078e0211 */
[----:B------:R-:W-:Y:S01]  /*08b0*/  FADD R5, R5, 9.9999997473787516356e-06 ;  /* 0x3727c5ac05057421 */ /* 0x000fe20000000000 */
[----:B------:R-:W-:Y:S01]  /*08c0*/  @!P3 FMUL R26, R26, 16777216 ;  /* 0x4b8000001a1ab820 */ /* 0x000fe20000400000 */
[----:B------:R-:W-:Y:S03]  /*08d0*/  STS [R33], R32 ;  /* 0x0000002021007388 */ /* 0x000fe60000000800 */
[----:B------:R-:W0:Y:S01]  /*08e0*/  MUFU.RCP R17, R26 ;  /* 0x0000001a00117308 */ /* 0x000e220000001000 */
[----:B------:R1:W-:Y:S04]  /*08f0*/  STS [R28+0x80], R19 ;  /* 0x000080131c007388 */ /* 0x0003e80000000800 */
[----:B------:R3:W-:Y:S01]  /*0900*/  STS [R27+0x100], R30 ;  /* 0x0001001e1b007388 */ /* 0x0007e20000000800 */
[----:B-1----:R-:W-:-:S02]  /*0910*/  FSEL R28, R16, 1, P1 ;  /* 0x3f800000101c7808 */ /* 0x002fc40000800000 */
[----:B---3--:R-:W1:Y:S03]  /*0920*/  MUFU.SQRT R27, R5 ;  /* 0x00000005001b7308 */ /* 0x008e660000002000 */
[----:B------:R-:W-:Y:S01]  /*0930*/  @!P3 FMUL R28, R28, 16777216 ;  /* 0x4b8000001c1cb820 */ /* 0x000fe20000400000 */
[----:B------:R-:W-:-:S03]  /*0940*/  FADD R6, R6, 9.9999997473787516356e-06 ;  /* 0x3727c5ac06067421 */ /* 0x000fc60000000000 */
[----:B0-----:R-:W-:Y:S02]  /*0950*/  FMUL R17, R17, R28 ;  /* 0x0000001c11117220 */ /* 0x001fe40000400000 */
[----:B------:R-:W0:Y:S01]  /*0960*/  MUFU.SQRT R28, R6 ;  /* 0x00000006001c7308 */ /* 0x000e220000002000 */
[C---:B-1----:R-:W-:Y:S02]  /*0970*/  FSETP.GT.AND P1, PT, R27.reuse, 8.50705917302346158658e+37, PT ;  /* 0x7e8000001b00780b */ /* 0x042fe40003f24000 */
[----:B------:R-:W-:Y:S02]  /*0980*/  FSETP.GEU.AND P3, PT, R27, 1.175494350822287508e-38, PT ;  /* 0x008000001b00780b */ /* 0x000fe40003f6e000 */
[----:B------:R-:W-:-:S09]  /*0990*/  FSEL R26, R16, 1, P1 ;  /* 0x3f800000101a7808 */ /* 0x000fd20000800000 */
[----:B------:R-:W-:Y:S01]  /*09a0*/  @P1 FMUL R27, R27, 0.25 ;  /* 0x3e8000001b1b1820 */ /* 0x000fe20000400000 */
[----:B0-----:R-:W-:Y:S01]  /*09b0*/  FSETP.GT.AND P1, PT, R28, 8.50705917302346158658e+37, PT ;  /* 0x7e8000001c00780b */ /* 0x001fe20003f24000 */
[----:B------:R-:W-:Y:S02]  /*09c0*/  @!P3 FMUL R26, R26, 16777216 ;  /* 0x4b8000001a1ab820 */ /* 0x000fe40000400000 */
[----:B------:R-:W-:Y:S01]  /*09d0*/  @!P3 FMUL R27, R27, 16777216 ;  /* 0x4b8000001b1bb820 */ /* 0x000fe20000400000 */
[----:B------:R-:W-:Y:S01]  /*09e0*/  FSETP.GEU.AND P3, PT, R28, 1.175494350822287508e-38, PT ;  /* 0x008000001c00780b */ /* 0x000fe20003f6e000 */
[----:B------:R-:W-:-:S04]  /*09f0*/  FADD R7, R7, 9.9999997473787516356e-06 ;  /* 0x3727c5ac07077421 */ /* 0x000fc80000000000 */
[----:B------:R-:W0:Y:S04]  /*0a00*/  MUFU.SQRT R4, R7 ;  /* 0x0000000700047308 */ /* 0x000e280000002000 */
[----:B------:R-:W-:-:S04]  /*0a10*/  @P1 FMUL R28, R28, 0.25 ;  /* 0x3e8000001c1c1820 */ /* 0x000fc80000400000 */
[----:B------:R-:W-:Y:S01]  /*0a20*/  @!P3 FMUL R28, R28, 16777216 ;  /* 0x4b8000001c1cb820 */ /* 0x000fe20000400000 */
[----:B------:R-:W-:-:S05]  /*0a30*/  FSEL R5, R16, 1, P1 ;  /* 0x3f80000010057808 */ /* 0x000fca0000800000 */
[----:B------:R-:W1:Y:S01]  /*0a40*/  MUFU.RCP R28, R28 ;  /* 0x0000001c001c7308 */ /* 0x000e620000001000 */
[C---:B0-----:R-:W-:Y:S01]  /*0a50*/  FSETP.GT.AND P1, PT, R4.reuse, 8.50705917302346158658e+37, PT ;  /* 0x7e8000000400780b */ /* 0x041fe20003f24000 */
[----:B------:R-:W-:Y:S01]  /*0a60*/  @!P3 FMUL R5, R5, 16777216 ;  /* 0x4b8000000505b820 */ /* 0x000fe20000400000 */
[----:B------:R-:W-:-:S05]  /*0a70*/  FSETP.GEU.AND P3, PT, R4, 1.175494350822287508e-38, PT ;  /* 0x008000000400780b */ /* 0x000fca0003f6e000 */
[----:B------:R-:W0:Y:S01]  /*0a80*/  MUFU.RCP R27, R27 ;  /* 0x0000001b001b7308 */ /* 0x000e220000001000 */
[----:B-1----:R-:W-:-:S05]  /*0a90*/  FMUL R5, R28, R5 ;  /* 0x000000051c057220 */ /* 0x002fca0000400000 */
[----:B------:R-:W-:Y:S01]  /*0aa0*/  @P1 FMUL R4, R4, 0.25 ;  /* 0x3e80000004041820 */ /* 0x000fe20000400000 */
[----:B------:R-:W-:-:S03]  /*0ab0*/  FMUL R5, R5, R22 ;  /* 0x0000001605057220 */ /* 0x000fc60000400000 */
[----:B------:R-:W-:Y:S01]  /*0ac0*/  @!P3 FMUL R4, R4, 16777216 ;  /* 0x4b8000000404b820 */ /* 0x000fe20000400000 */
[----:B0-----:R-:W-:Y:S01]  /*0ad0*/  FMUL R26, R27, R26 ;  /* 0x0000001a1b1a7220 */ /* 0x001fe20000400000 */
[----:B------:R-:W-:-:S03]  /*0ae0*/  LOP3.LUT R6, R31, 0xa0, RZ, 0xfc, !PT ;  /* 0x000000a01f067812 */ /* 0x000fc600078efcff */
[----:B------:R-:W-:Y:S01]  /*0af0*/  FMUL R22, R26, R21 ;  /* 0x000000151a167220 */ /* 0x000fe20000400000 */
[----:B------:R-:W-:Y:S01]  /*0b00*/  LOP3.LUT R21, R31, 0xc0, RZ, 0xfc, !PT ;  /* 0x000000c01f157812 */ /* 0x000fe200078efcff */
[----:B------:R-:W0:Y:S03]  /*0b10*/  MUFU.RCP R4, R4 ;  /* 0x0000000400047308 */ /* 0x000e260000001000 */
[----:B------:R-:W-:Y:S02]  /*0b20*/  LEA.HI R21, R21, UR4, RZ, 0x1d ;  /* 0x0000000415157c11 */ /* 0x000fe4000f8fe8ff */
[C---:B------:R-:W-:Y:S02]  /*0b30*/  LOP3.LUT R29, R31.reuse, 0x80, RZ, 0xfc, !PT ;  /* 0x000000801f1d7812 */ /* 0x040fe400078efcff */
[----:B------:R-:W-:Y:S02]  /*0b40*/  LOP3.LUT R27, R31, 0xe0, RZ, 0xfc, !PT ;  /* 0x000000e01f1b7812 */ /* 0x000fe400078efcff */
[----:B------:R-:W-:Y:S01]  /*0b50*/  SHF.R.U32.HI R26, RZ, 0x5, R3 ;  /* 0x00000005ff1a7819 */ /* 0x000fe20000011603 */
[----:B------:R-:W-:Y:S01]  /*0b60*/  FMUL R17, R17, R20 ;  /* 0x0000001411117220 */ /* 0x000fe20000400000 */
[----:B------:R-:W-:-:S02]  /*0b70*/  LEA.HI R29, R29, UR4, RZ, 0x1d ;  /* 0x000000041d1d7c11 */ /* 0x000fc4000f8fe8ff */
[----:B------:R-:W-:Y:S02]  /*0b80*/  LEA.HI R27, R27, UR4, RZ, 0x1d ;  /* 0x000000041b1b7c11 */ /* 0x000fe4000f8fe8ff */
[----:B------:R-:W-:Y:S02]  /*0b90*/  SGXT.U32 R26, R26, 0x2 ;  /* 0x000000021a1a781a */ /* 0x000fe40000000000 */
[----:B------:R-:W-:Y:S02]  /*0ba0*/  FSETP.GEU.AND P5, PT, R18, RZ, PT ;  /* 0x000000ff1200720b */ /* 0x000fe40003fae000 */
[----:B------:R-:W-:Y:S02]  /*0bb0*/  FSETP.GTU.AND P4, PT, R30, RZ, PT ;  /* 0x000000ff1e00720b */ /* 0x000fe40003f8c000 */
[----:B------:R-:W-:Y:S01]  /*0bc0*/  FSETP.GTU.AND P2, PT, R32, RZ, PT ;  /* 0x000000ff2000720b */ /* 0x000fe20003f4c000 */
[----:B--2---:R-:W-:Y:S01]  /*0bd0*/  FFMA R10, R10, R5, R14 ;  /* 0x000000050a0a7223 */ /* 0x004fe2000000000e */
[----:B------:R-:W-:-:S04]  /*0be0*/  LOP3.LUT R5, R31, 0x60, RZ, 0xfc, !PT ;  /* 0x000000601f057812 */ /* 0x000fc800078efcff */
[----:B------:R-:W-:Y:S02]  /*0bf0*/  LEA.HI R7, R5, UR4, RZ, 0x1d ;  /* 0x0000000405077c11 */ /* 0x000fe4000f8fe8ff */
[----:B------:R-:W-:-:S05]  /*0c00*/  LEA.HI R5, R6, UR4, RZ, 0x1d ;  /* 0x0000000406057c11 */ /* 0x000fca000f8fe8ff */
[C---:B------:R-:W-:Y:S02]  /*0c10*/  IMAD R6, R2.reuse, 0x4, R5 ;  /* 0x0000000402067824 */ /* 0x040fe400078e0205 */
[----:B------:R-:W-:Y:S01]  /*0c20*/  IMAD R5, R2, 0x4, R21 ;  /* 0x0000000402057824 */ /* 0x000fe200078e0215 */
[----:B------:R-:W-:Y:S02]  /*0c30*/  FSEL R21, R16, 1, P1 ;  /* 0x3f80000010157808 */ /* 0x000fe40000800000 */
[----:B------:R-:W-:-:S03]  /*0c40*/  LOP3.LUT R16, R24, 0x1f, R3, 0xf8, !PT ;  /* 0x0000001f18107812 */ /* 0x000fc600078ef803 */
[----:B------:R-:W-:Y:S01]  /*0c50*/  @!P3 FMUL R21, R21, 16777216 ;  /* 0x4b8000001515b820 */ /* 0x000fe20000400000 */
[----:B------:R-:W-:-:S03]  /*0c60*/  IMAD R7, R2, 0x4, R7 ;  /* 0x0000000402077824 */ /* 0x000fc600078e0207 */
[----:B0-----:R-:W-:Y:S01]  /*0c70*/  FMUL R24, R4, R21 ;  /* 0x0000001504187220 */ /* 0x001fe20000400000 */
[----:B------:R-:W-:Y:S02]  /*0c80*/  IMAD R14, R2, 0x4, R29 ;  /* 0x00000004020e7824 */ /* 0x000fe400078e021d */
[----:B------:R-:W-:Y:S01]  /*0c90*/  FFMA R21, R8, R17, R12 ;  /* 0x0000001108157223 */ /* 0x000fe2000000000c */
[----:B------:R-:W-:Y:S02]  /*0ca0*/  IMAD R2, R2, 0x4, R27 ;  /* 0x0000000402027824 */ /* 0x000fe400078e021b */
[----:B------:R-:W-:Y:S01]  /*0cb0*/  FMUL R24, R24, R23 ;  /* 0x0000001718187220 */ /* 0x000fe20000400000 */
[----:B------:R-:W-:Y:S01]  /*0cc0*/  LOP3.LUT R27, R25, R26, RZ, 0xfc, !PT ;  /* 0x0000001a191b7212 */ /* 0x000fe200078efcff */
[----:B------:R-:W-:Y:S01]  /*0cd0*/  FFMA R25, R9, R22, R13 ;  /* 0x0000001609197223 */ /* 0x000fe2000000000d */
[----:B------:R-:W-:Y:S01]  /*0ce0*/  FSETP.GEU.AND P6, PT, R21, RZ, PT ;  /* 0x000000ff1500720b */ /* 0x000fe20003fce000 */
[----:B------:R-:W-:Y:S01]  /*0cf0*/  FFMA R15, R11, R24, R15 ;  /* 0x000000180b0f7223 */ /* 0x000fe2000000000f */
[----:B------:R-:W-:-:S02]  /*0d00*/  FSEL R22, R18, RZ, P5 ;  /* 0x000000ff12167208 */ /* 0x000fc40002800000 */
[----:B------:R-:W-:Y:S02]  /*0d10*/  FSETP.GEU.AND P3, PT, R25, RZ, PT ;  /* 0x000000ff1900720b */ /* 0x000fe40003f6e000 */
[----:B------:R-:W-:Y:S02]  /*0d20*/  FSEL R21, R21, RZ, P6 ;  /* 0x000000ff15157208 */ /* 0x000fe40003000000 */
[C---:B------:R-:W-:Y:S02]  /*0d30*/  FSETP.GEU.AND P5, PT, R10.reuse, RZ, PT ;  /* 0x000000ff0a00720b */ /* 0x040fe40003fae000 */
[----:B------:R-:W-:Y:S02]  /*0d40*/  FSETP.GEU.AND P6, PT, R15, RZ, PT ;  /* 0x000000ff0f00720b */ /* 0x000fe40003fce000 */
[----:B------:R-:W-:Y:S02]  /*0d50*/  FSEL R11, R25, RZ, P3 ;  /* 0x000000ff190b7208 */ /* 0x000fe40001800000 */
[----:B------:R-:W-:Y:S01]  /*0d60*/  FSEL R18, R10, RZ, P5 ;  /* 0x000000ff0a127208 */ /* 0x000fe20002800000 */
[----:B------:R0:W-:Y:S01]  /*0d70*/  STS [R7+0x180], R22 ;  /* 0x0001801607007388 */ /* 0x0001e20000000800 */
[----:B------:R-:W-:-:S03]  /*0d80*/  FSEL R23, R15, RZ, P6 ;  /* 0x000000ff0f177208 */ /* 0x000fc60003000000 */
[----:B------:R1:W-:Y:S04]  /*0d90*/  STS [R14+0x200], R21 ;  /* 0x000200150e007388 */ /* 0x0003e80000000800 */
[----:B------:R-:W-:Y:S01]  /*0da0*/  STS [R6+0x280], R11 ;  /* 0x0002800b06007388 */ /* 0x000fe20000000800 */
[----:B------:R-:W-:-:S03]  /*0db0*/  SHF.R.U32.HI R10, RZ, 0x3, R3 ;  /* 0x00000003ff0a7819 */ /* 0x000fc60000011603 */
[----:B------:R-:W-:Y:S01]  /*0dc0*/  STS [R5+0x300], R18 ;  /* 0x0003001205007388 */ /* 0x000fe20000000800 */
[----:B------:R-:W-:-:S03]  /*0dd0*/  LOP3.LUT R3, R3, 0x7f, RZ, 0xc0, !PT ;  /* 0x0000007f03037812 */ /* 0x000fc600078ec0ff */
[----:B------:R2:W-:Y:S01]  /*0de0*/  STS [R2+0x380], R23 ;  /* 0x0003801702007388 */ /* 0x0005e20000000800 */
[----:B------:R-:W-:Y:S02]  /*0df0*/  LOP3.LUT R10, R10, 0xc, RZ, 0xc0, !PT ;  /* 0x0000000c0a0a7812 */ /* 0x000fe400078ec0ff */
[----:B------:R-:W-:Y:S01]  /*0e00*/  LOP3.LUT R15, R3, 0x80, RZ, 0xfc, !PT ;  /* 0x00000080030f7812 */ /* 0x000fe200078efcff */
[----:B------:R-:W-:Y:S01]  /*0e10*/  IMAD R20, R27, 0x7e9, R16 ;  /* 0x000007e91b147824 */ /* 0x000fe200078e0210 */
[----:B0-----:R-:W-:Y:S02]  /*0e20*/  LOP3.LUT R7, R3, 0x100, RZ, 0xfc, !PT ;  /* 0x0000010003077812 */ /* 0x001fe400078efcff */
[C---:B------:R-:W-:Y:S02]  /*0e30*/  LOP3.LUT R13, R27.reuse, 0x18, RZ, 0xfc, !PT ;  /* 0x000000181b0d7812 */ /* 0x040fe400078efcff */
[C---:B------:R-:W-:Y:S02]  /*0e40*/  LOP3.LUT R33, R27.reuse, 0x14, RZ, 0xfc, !PT ;  /* 0x000000141b217812 */ /* 0x040fe400078efcff */
[----:B------:R-:W-:-:S02]  /*0e50*/  LOP3.LUT R35, R27, 0x10, RZ, 0xfc, !PT ;  /* 0x000000101b237812 */ /* 0x000fc400078efcff */
[C---:B------:R-:W-:Y:S02]  /*0e60*/  LOP3.LUT R9, R27.reuse, 0xc, RZ, 0xfc, !PT ;  /* 0x0000000c1b097812 */ /* 0x040fe400078efcff */
[C---:B------:R-:W-:Y:S02]  /*0e70*/  LOP3.LUT R31, R27.reuse, 0x8, RZ, 0xfc, !PT ;  /* 0x000000081b1f7812 */ /* 0x040fe400078efcff */
[C---:B------:R-:W-:Y:S02]  /*0e80*/  LOP3.LUT R29, R27.reuse, 0x1c, RZ, 0xfc, !PT ;  /* 0x0000001c1b1d7812 */ /* 0x040fe400078efcff */
[----:B------:R-:W-:Y:S02]  /*0e90*/  LOP3.LUT R17, R27, 0x4, RZ, 0xfc, !PT ;  /* 0x000000041b117812 */ /* 0x000fe400078efcff */
[C---:B------:R-:W-:Y:S01]  /*0ea0*/  LOP3.LUT R24, R3.reuse, 0x180, RZ, 0xfc, !PT ;  /* 0x0000018003187812 */ /* 0x040fe200078efcff */
[----:B------:R-:W-:Y:S01]  /*0eb0*/  VIADD R10, R10, UR4 ;  /* 0x000000040a0a7c36 */ /* 0x000fe20008000000 */
[----:B------:R-:W-:-:S02]  /*0ec0*/  LOP3.LUT R25, R3, 0x200, RZ, 0xfc, !PT ;  /* 0x0000020003197812 */ /* 0x000fc400078efcff */
[C---:B------:R-:W-:Y:S02]  /*0ed0*/  LOP3.LUT R27, R3.reuse, 0x280, RZ, 0xfc, !PT ;  /* 0x00000280031b7812 */ /* 0x040fe400078efcff */
[----:B-1----:R-:W-:Y:S02]  /*0ee0*/  SHF.R.U32.HI R14, RZ, 0x3, R15 ;  /* 0x00000003ff0e7819 */ /* 0x002fe4000001160f */
[----:B--2---:R-:W-:Y:S02]  /*0ef0*/  SHF.R.U32.HI R2, RZ, 0x3, R7 ;  /* 0x00000003ff027819 */ /* 0x004fe40000011607 */
[C---:B------:R-:W-:Y:S02]  /*0f00*/  LOP3.LUT R26, R3.reuse, 0x300, RZ, 0xfc, !PT ;  /* 0x00000300031a7812 */ /* 0x040fe400078efcff */
[----:B------:R-:W-:Y:S02]  /*0f10*/  LOP3.LUT R6, R3, 0x380, RZ, 0xfc, !PT ;  /* 0x0000038003067812 */ /* 0x000fe400078efcff */
[----:B------:R-:W-:-:S02]  /*0f20*/  SHF.R.U32.HI R15, RZ, 0x3, R24 ;  /* 0x00000003ff0f7819 */ /* 0x000fc40000011618 */
[----:B------:R-:W-:Y:S02]  /*0f30*/  SHF.R.U32.HI R5, RZ, 0x3, R25 ;  /* 0x00000003ff057819 */ /* 0x000fe40000011619 */
[----:B------:R-:W-:Y:S01]  /*0f40*/  SHF.R.U32.HI R7, RZ, 0x3, R27 ;  /* 0x00000003ff077819 */ /* 0x000fe2000001161b */
[----:B------:R-:W-:Y:S01]  /*0f50*/  IMAD R27, R3, 0x4, R10 ;  /* 0x00000004031b7824 */ /* 0x000fe200078e020a */
[----:B------:R-:W-:Y:S01]  /*0f60*/  BAR.SYNC.DEFER_BLOCKING 0x0 ;  /* 0x0000000000007b1d */ /* 0x000fe20000010000 */
[----:B------:R-:W-:Y:S02]  /*0f70*/  LOP3.LUT R14, R14, 0x1c, RZ, 0xc0, !PT ;  /* 0x0000001c0e0e7812 */ /* 0x000fe400078ec0ff */
[----:B------:R-:W-:Y:S02]  /*0f80*/  LOP3.LUT R10, R2, 0x2c, RZ, 0xc0, !PT ;  /* 0x0000002c020a7812 */ /* 0x000fe400078ec0ff */
[----:B------:R-:W-:Y:S02]  /*0f90*/  SHF.R.U32.HI R26, RZ, 0x3, R26 ;  /* 0x00000003ff1a7819 */ /* 0x000fe4000001161a */
[----:B------:R-:W-:-:S02]  /*0fa0*/  SHF.R.U32.HI R6, RZ, 0x3, R6 ;  /* 0x00000003ff067819 */ /* 0x000fc40000011606 */
[----:B------:R-:W-:Y:S02]  /*0fb0*/  LOP3.LUT R2, R15, 0x3c, RZ, 0xc0, !PT ;  /* 0x0000003c0f027812 */ /* 0x000fe400078ec0ff */
[----:B------:R-:W-:Y:S01]  /*0fc0*/  LOP3.LUT R5, R5, 0x4c, RZ, 0xc0, !PT ;  /* 0x0000004c05057812 */ /* 0x000fe200078ec0ff */
[----:B------:R-:W-:Y:S01]  /*0fd0*/  VIADD R14, R14, UR4 ;  /* 0x000000040e0e7c36 */ /* 0x000fe20008000000 */
[----:B------:R-:W-:Y:S01]  /*0fe0*/  LOP3.LUT R7, R7, 0x5c, RZ, 0xc0, !PT ;  /* 0x0000005c07077812 */ /* 0x000fe200078ec0ff */
[----:B------:R-:W-:Y:S01]  /*0ff0*/  VIADD R10, R10, UR4 ;  /* 0x000000040a0a7c36 */ /* 0x000fe20008000000 */
[----:B------:R-:W-:Y:S01]  /*1000*/  LOP3.LUT R26, R26, 0x6c, RZ, 0xc0, !PT ;  /* 0x0000006c1a1a7812 */ /* 0x000fe200078ec0ff */
[----:B------:R-:W-:Y:S01]  /*1010*/  VIADD R30, R2, UR4 ;  /* 0x00000004021e7c36 */ /* 0x000fe20008000000 */
[----:B------:R-:W-:Y:S01]  /*1020*/  LOP3.LUT R6, R6, 0x7c, RZ, 0xc0, !PT ;  /* 0x0000007c06067812 */ /* 0x000fe200078ec0ff */
[----:B------:R-:W-:Y:S02]  /*1030*/  VIADD R28, R5, UR4 ;  /* 0x00000004051c7c36 */ /* 0x000fe40008000000 */
[----:B------:R-:W-:-:S02]  /*1040*/  VIADD R2, R7, UR4 ;  /* 0x0000000407027c36 */ /* 0x000fc40008000000 */
[C---:B------:R-:W-:Y:S01]  /*1050*/  IMAD R25, R3.reuse, 0x4, R14 ;  /* 0x0000000403197824 */ /* 0x040fe200078e020e */
[----:B------:R-:W0:Y:S01]  /*1060*/  LDS R27, [R27] ;  /* 0x000000001b1b7984 */ /* 0x000e220000000800 */
[C---:B------:R-:W-:Y:S02]  /*1070*/  IMAD R15, R3.reuse, 0x4, R10 ;  /* 0x00000004030f7824 */ /* 0x040fe400078e020a */
[----:B------:R-:W-:Y:S02]  /*1080*/  VIADD R26, R26, UR4 ;  /* 0x000000041a1a7c36 */ /* 0x000fe40008000000 */
[----:B------:R-:W1:Y:S01]  /*1090*/  LDS R25, [R25+0x200] ;  /* 0x0002000019197984 */ /* 0x000e620000000800 */
[----:B------:R-:W-:Y:S01]  /*10a0*/  VIADD R24, R6, UR4 ;  /* 0x0000000406187c36 */ /* 0x000fe20008000000 */
[----:B------:R-:W-:Y:S01]  /*10b0*/  ISETP.GE.AND P1, PT, R16, 0x7e9, PT ;  /* 0x000007e91000780c */ /* 0x000fe20003f26270 */
[C---:B------:R-:W-:Y:S01]  /*10c0*/  IMAD R14, R3.reuse, 0x4, R30 ;  /* 0x00000004030e7824 */ /* 0x040fe200078e021e */
[----:B------:R-:W2:Y:S01]  /*10d0*/  LDS R15, [R15+0x400] ;  /* 0x000400000f0f7984 */ /* 0x000ea20000000800 */
[C---:B------:R-:W-:Y:S01]  /*10e0*/  IMAD R10, R3.reuse, 0x4, R28 ;  /* 0x00000004030a7824 */ /* 0x040fe200078e021c */
[----:B------:R-:W3:Y:S01]  /*10f0*/  LDC.64 R6, c[0x0][0x238] ;  /* 0x00008e00ff067b82 */ /* 0x000ee20000000a00 */
[C---:B------:R-:W-:Y:S01]  /*1100*/  IMAD R5, R3.reuse, 0x4, R2 ;  /* 0x0000000403057824 */ /* 0x040fe200078e0202 */
[----:B------:R-:W-:Y:S01]  /*1110*/  FSETP.GTU.AND P5, PT, R22, RZ, PT ;  /* 0x000000ff1600720b */ /* 0x000fe20003fac000 */
[C---:B------:R-:W-:Y:S01]  /*1120*/  IMAD R26, R3.reuse, 0x4, R26 ;  /* 0x00000004031a7824 */ /* 0x040fe200078e021a */
[----:B------:R-:W4:Y:S01]  /*1130*/  LDS R14, [R14+0x600] ;  /* 0x000600000e0e7984 */ /* 0x000f220000000800 */
[----:B------:R-:W-:Y:S01]  /*1140*/  IMAD R2, R3, 0x4, R24 ;  /* 0x0000000403027824 */ /* 0x000fe200078e0218 */
[----:B------:R-:W-:-:S02]  /*1150*/  FSETP.GTU.AND P3, PT, R19, RZ, PT ;  /* 0x000000ff1300720b */ /* 0x000fc40003f6c000 */
[----:B------:R-:W-:Y:S01]  /*1160*/  FSETP.GTU.AND P6, PT, R18, RZ, PT ;  /* 0x000000ff1200720b */ /* 0x000fe20003fcc000 */
[----:B------:R-:W5:Y:S01]  /*1170*/  LDS R10, [R10+0x800] ;  /* 0x000800000a0a7984 */ /* 0x000f620000000800 */
[----:B------:R-:W-:Y:S01]  /*1180*/  IMAD R17, R17, 0x7e9, R16 ;  /* 0x000007e911117824 */ /* 0x000fe200078e0210 */
[----:B------:R-:W-:Y:S02]  /*1190*/  ULDC.64 UR4, c[0x0][0x240] ;  /* 0x0000900000047ab9 */ /* 0x000fe40000000a00 */
[----:B------:R-:W0:Y:S04]  /*11a0*/  LDS R5, [R5+0xa00] ;  /* 0x000a000005057984 */ /* 0x000e280000000800 */
[----:B------:R0:W2:Y:S04]  /*11b0*/  LDS R3, [R26+0xc00] ;  /* 0x000c00001a037984 */ /* 0x0000a80000000800 */
[----:B------:R-:W2:Y:S01]  /*11c0*/  LDS R2, [R2+0xe00] ;  /* 0x000e000002027984 */ /* 0x000ea20000000800 */
[----:B------:R-:W-:-:S02]  /*11d0*/  SEL R24, RZ, 0x1, P5 ;  /* 0x00000001ff187807 */ /* 0x000fc40002800000 */
[----:B------:R-:W-:Y:S02]  /*11e0*/  FSETP.GTU.AND P5, PT, R11, RZ, PT ;  /* 0x000000ff0b00720b */ /* 0x000fe40003fac000 */
[----:B------:R-:W-:Y:S02]  /*11f0*/  SEL R19, RZ, 0x1, P4 ;  /* 0x00000001ff137807 */ /* 0x000fe40002000000 */
[----:B------:R-:W-:Y:S02]  /*1200*/  SEL R11, RZ, 0x1, P3 ;  /* 0x00000001ff0b7807 */ /* 0x000fe40001800000 */
[----:B------:R-:W-:Y:S01]  /*1210*/  FSETP.GTU.AND P4, PT, R21, RZ, PT ;  /* 0x000000ff1500720b */ /* 0x000fe20003f8c000 */
[----:B---3--:R-:W-:Y:S01]  /*1220*/  IMAD.WIDE R20, R20, 0x4, R6 ;  /* 0x0000000414147825 */ /* 0x008fe200078e0206 */
[----:B------:R-:W-:Y:S02]  /*1230*/  FSETP.GTU.AND P3, PT, R23, RZ, PT ;  /* 0x000000ff1700720b */ /* 0x000fe40003f6c000 */
[----:B------:R-:W-:Y:S01]  /*1240*/  SEL R22, RZ, 0x1, P2 ;  /* 0x00000001ff167807 */ /* 0x000fe20001000000 */
[--C-:B------:R-:W-:Y:S01]  /*1250*/  IMAD R4, R13, 0x7e9, R16.reuse ;  /* 0x000007e90d047824 */ /* 0x100fe200078e0210 */
[----:B------:R-:W-:Y:S01]  /*1260*/  SEL R23, RZ, 0x1, P3 ;  /* 0x00000001ff177807 */ /* 0x000fe20001800000 */
[--C-:B------:R-:W-:Y:S01]  /*1270*/  IMAD R8, R31, 0x7e9, R16.reuse ;  /* 0x000007e91f087824 */ /* 0x100fe200078e0210 */
[----:B0-----:R-:W-:Y:S01]  /*1280*/  SEL R26, RZ, 0x1, P6 ;  /* 0x00000001ff1a7807 */ /* 0x001fe20003000000 */
[----:B------:R-:W-:Y:S01]  /*1290*/  IMAD R12, R33, 0x7e9, R16 ;  /* 0x000007e9210c7824 */ /* 0x000fe200078e0210 */
[----:B------:R-:W-:Y:S01]  /*12a0*/  PRMT R24, R19, 0x3340, R24 ;  /* 0x0000334013187816 */ /* 0x000fe20000000018 */
[----:B------:R-:W-:-:S02]  /*12b0*/  IMAD R13, R35, 0x7e9, R16 ;  /* 0x000007e9230d7824 */ /* 0x000fc400078e0210 */
[--C-:B------:R-:W-:Y:S01]  /*12c0*/  IMAD R9, R9, 0x7e9, R16.reuse ;  /* 0x000007e909097824 */ /* 0x100fe200078e0210 */
[----:B------:R0:W-:Y:S01]  /*12d0*/  @!P1 STG.E desc[UR6][R20.64], R27 ;  /* 0x0000001b14009986 */ /* 0x0001e2000c101906 */
[----:B------:R-:W-:Y:S01]  /*12e0*/  IMAD R16, R29, 0x7e9, R16 ;  /* 0x000007e91d107824 */ /* 0x000fe200078e0210 */
[----:B------:R-:W-:Y:S01]  /*12f0*/  SEL R28, RZ, 0x1, P5 ;  /* 0x00000001ff1c7807 */ /* 0x000fe20002800000 */
[----:B------:R-:W-:Y:S01]  /*1300*/  IMAD.WIDE R18, R17, 0x4, R6 ;  /* 0x0000000411127825 */ /* 0x000fe200078e0206 */
[----:B------:R-:W-:Y:S02]  /*1310*/  SEL R29, RZ, 0x1, P4 ;  /* 0x00000001ff1d7807 */ /* 0x000fe40002000000 */
[----:B------:R-:W-:Y:S02]  /*1320*/  PRMT R17, R22, 0x3340, R11 ;  /* 0x0000334016117816 */ /* 0x000fe4000000000b */
[----:B------:R-:W-:Y:S01]  /*1330*/  PRMT R11, R26, 0x3340, R23 ;  /* 0x000033401a0b7816 */ /* 0x000fe20000000017 */
[----:B------:R-:W-:Y:S01]  /*1340*/  IMAD.WIDE R22, R13, 0x4, R6 ;  /* 0x000000040d167825 */ /* 0x000fe200078e0206 */
[----:B------:R-:W-:-:S03]  /*1350*/  PRMT R26, R29, 0x3340, R28 ;  /* 0x000033401d1a7816 */ /* 0x000fc6000000001c */
[--C-:B0-----:R-:W-:Y:S01]  /*1360*/  IMAD.WIDE R20, R8, 0x4, R6.reuse ;  /* 0x0000000408147825 */ /* 0x101fe200078e0206 */
[----:B-1----:R0:W-:Y:S03]  /*1370*/  @!P1 STG.E desc[UR6][R18.64], R25 ;  /* 0x0000001912009986 */ /* 0x0021e6000c101906 */
[--C-:B------:R-:W-:Y:S01]  /*1380*/  IMAD.WIDE R8, R9, 0x4, R6.reuse ;  /* 0x0000000409087825 */ /* 0x100fe200078e0206 */
[----:B--2---:R1:W-:Y:S03]  /*1390*/  @!P1 STG.E desc[UR6][R20.64], R15 ;  /* 0x0000000f14009986 */ /* 0x0043e6000c101906 */
[--C-:B------:R-:W-:Y:S01]  /*13a0*/  IMAD.WIDE R12, R12, 0x4, R6.reuse ;  /* 0x000000040c0c7825 */ /* 0x100fe200078e0206 */
[----:B----4-:R1:W-:Y:S03]  /*13b0*/  @!P1 STG.E desc[UR6][R8.64], R14 ;  /* 0x0000000e08009986 */ /* 0x0103e6000c101906 */
[--C-:B------:R-:W-:Y:S01]  /*13c0*/  IMAD.WIDE R28, R4, 0x4, R6.reuse ;  /* 0x00000004041c7825 */ /* 0x100fe200078e0206 */
[----:B0-----:R-:W-:Y:S01]  /*13d0*/  IADD3 R18, P2, R0, UR4, RZ ;  /* 0x0000000400127c10 */ /* 0x001fe2000ff5e0ff */
[----:B-----5:R1:W-:Y:S02]  /*13e0*/  @!P1 STG.E desc[UR6][R22.64], R10 ;  /* 0x0000000a16009986 */ /* 0x0203e4000c101906 */
[----:B------:R-:W-:-:S02]  /*13f0*/  IMAD.WIDE R6, R16, 0x4, R6 ;  /* 0x0000000410067825 */ /* 0x000fc400078e0206 */
[----:B------:R1:W-:Y:S01]  /*1400*/  @!P1 STG.E desc[UR6][R12.64], R5 ;  /* 0x000000050c009986 */ /* 0x0003e2000c101906 */
[----:B------:R-:W-:-:S03]  /*1410*/  LEA.HI.X.SX32 R19, R0, UR5, 0x1, P2 ;  /* 0x0000000500137c11 */ /* 0x000fc600090f0eff */
[----:B------:R1:W-:Y:S01]  /*1420*/  @!P1 STG.E desc[UR6][R28.64], R3 ;  /* 0x000000031c009986 */ /* 0x0003e2000c101906 */
[----:B------:R-:W-:-:S03]  /*1430*/  PRMT R24, R17, 0x5410, R24 ;  /* 0x0000541011187816 */ /* 0x000fc60000000018 */
[----:B------:R1:W-:Y:S01]  /*1440*/  @!P1 STG.E desc[UR6][R6.64], R2 ;  /* 0x0000000206009986 */ /* 0x0003e2000c101906 */
[----:B------:R-:W-:Y:S01]  /*1450*/  PRMT R25, R26, 0x5410, R11 ;  /* 0x000054101a197816 */ /* 0x000fe2000000000b */
[----:B------:R-:W-:Y:S06]  /*1460*/  @P0 EXIT ;  /* 0x000000000000094d */ /* 0x000fec0003800000 */
[----:B------:R-:W-:Y:S01]  /*1470*/  STG.E.64 desc[UR6][R18.64], R24 ;  /* 0x0000001812007986 */ /* 0x000fe2000c101b06 */
[----:B------:R-:W-:Y:S05]  /*1480*/  EXIT ;  /* 0x000000000000794d */ /* 0x000fea0003800000 */
.L_x_0:
[----:B------:R-:W-:-:S00]  /*1490*/  BRA `(.L_x_0) ;  /* 0xfffffffc00fc7947 */ /* 0x000fc0000383ffff */
[----:B------:R-:W-:-:S00]  /*14a0*/  NOP ;  /* 0x0000000000007918 */ /* 0x000fc00000000000 */
        /* <DEDUP_REMOVED lines=13> */
.L_x_1:


//--------------------- .nv.global.init           --------------------------
	.section	.nv.global.init,"aw",@progbits
.nv.global.init:
	.type		_$_str,@object
	.size		_$_str,(_$_str_$_2 - _$_str)
_$_str:
        /*0000*/ 	.byte	0x5f, 0x5f, 0x43, 0x55, 0x44, 0x41, 0x5f, 0x46, 0x54, 0x5a, 0x00
	.type		_$_str_$_2,@object
	.size		_$_str_$_2,(.L_1 - _$_str_$_2)
_$_str_$_2:
        /*000b*/ 	.byte	0x5f, 0x5f, 0x43, 0x55, 0x44, 0x41, 0x5f, 0x50, 0x52, 0x45, 0x43, 0x5f, 0x53, 0x51, 0x52, 0x54
        /*001b*/ 	.byte	0x00
.L_1:


//--------------------- .nv.shared.triton_poi_fused__native_batch_norm_legit_no_training_relu_threshold_backward_4 --------------------------
	.section	.nv.shared.triton_poi_fused__native_batch_norm_legit_no_training_relu_threshold_backward_4,"aw",@nobits
	.sectionflags	@""
	.align	16
	.zero		1024


//--------------------- .nv.constant0.triton_poi_fused__native_batch_norm_legit_no_training_relu_threshold_backward_4 --------------------------
	.section	.nv.constant0.triton_poi_fused__native_batch_norm_legit_no_training_relu_threshold_backward_4,"a",@progbits
	.sectionflags	@""
	.align	4
.nv.constant0.triton_poi_fused__native_batch_norm_legit_no_training_relu_threshold_backward_4:
	.zero		592
